	.headerflags	@"EF_CUDA_TEXMODE_UNIFIED EF_CUDA_64BIT_ADDRESS EF_CUDA_ACCELERATORS EF_CUDA_SM90 EF_CUDA_VIRTUAL_SM(EF_CUDA_SM90)"
	.elftype	@"ET_EXEC"


//--------------------- .nv.info                  --------------------------
	.section	.nv.info,"",@"SHT_CUDA_INFO"
	.align	4


	//----- nvinfo : EIATTR_REGCOUNT
	.align		4
        /*0000*/ 	.byte	0x04, 0x2f
        /*0002*/ 	.short	(.L_1 - .L_0)
	.align		4
.L_0:
        /*0004*/ 	.word	index@(triton_poi_fused_convolution_maximum_mul_pow_reciprocal_sub_3)
        /*0008*/ 	.word	0x00000012


	//----- nvinfo : EIATTR_MIN_STACK_SIZE
	.align		4
.L_1:
        /*000c*/ 	.byte	0x04, 0x12
        /*000e*/ 	.short	(.L_3 - .L_2)
	.align		4
.L_2:
        /*0010*/ 	.word	index@(triton_poi_fused_convolution_maximum_mul_pow_reciprocal_sub_3)
        /*0014*/ 	.word	0x00000000


	//----- nvinfo : EIATTR_FRAME_SIZE
	.align		4
.L_3:
        /*0018*/ 	.byte	0x04, 0x11
        /*001a*/ 	.short	(.L_5 - .L_4)
	.align		4
.L_4:
        /*001c*/ 	.word	index@(triton_poi_fused_convolution_maximum_mul_pow_reciprocal_sub_3)
        /*0020*/ 	.word	0x00000000


	//----- nvinfo : EIATTR_MIN_STACK_SIZE
	.align		4
.L_5:
        /*0024*/ 	.byte	0x04, 0x12
        /*0026*/ 	.short	(.L_7 - .L_6)
	.align		4
.L_6:
        /*0028*/ 	.word	index@(triton_poi_fused_convolution_maximum_mul_pow_reciprocal_sub_3)
        /*002c*/ 	.word	0x00000000
.L_7:


//--------------------- .nv.info.triton_poi_fused_convolution_maximum_mul_pow_reciprocal_sub_3 --------------------------
	.section	.nv.info.triton_poi_fused_convolution_maximum_mul_pow_reciprocal_sub_3,"",@"SHT_CUDA_INFO"
	.sectionflags	@""
	.align	4


	//----- nvinfo : EIATTR_CUDA_API_VERSION
	.align		4
        /*0000*/ 	.byte	0x04, 0x37
        /*0002*/ 	.short	(.L_9 - .L_8)
.L_8:
        /*0004*/ 	.word	0x0000007c


	//----- nvinfo : EIATTR_KPARAM_INFO
	.align		4
.L_9:
        /*0008*/ 	.byte	0x04, 0x17
        /*000a*/ 	.short	(.L_11 - .L_10)
.L_10:
        /*000c*/ 	.word	0x00000000
        /*0010*/ 	.short	0x0004
        /*0012*/ 	.short	0x0020
        /*0014*/ 	.byte	0x00, 0xf0, 0x11, 0x00


	//----- nvinfo : EIATTR_KPARAM_INFO
	.align		4
.L_11:
        /*0018*/ 	.byte	0x04, 0x17
        /*001a*/ 	.short	(.L_13 - .L_12)
.L_12:
        /*001c*/ 	.word	0x00000000
        /*0020*/ 	.short	0x0003
        /*0022*/ 	.short	0x0018
        /*0024*/ 	.byte	0x00, 0xf4, 0x21, 0x00


	//----- nvinfo : EIATTR_KPARAM_INFO
	.align		4
.L_13:
        /*0028*/ 	.byte	0x04, 0x17
        /*002a*/ 	.short	(.L_15 - .L_14)
.L_14:
        /*002c*/ 	.word	0x00000000
        /*0030*/ 	.short	0x0002
        /*0032*/ 	.short	0x0010
        /*0034*/ 	.byte	0x00, 0xf4, 0x21, 0x00


	//----- nvinfo : EIATTR_KPARAM_INFO
	.align		4
.L_15:
        /*0038*/ 	.byte	0x04, 0x17
        /*003a*/ 	.short	(.L_17 - .L_16)
.L_16:
        /*003c*/ 	.word	0x00000000
        /*0040*/ 	.short	0x0001
        /*0042*/ 	.short	0x0008
        /*0044*/ 	.byte	0x00, 0xf4, 0x21, 0x00


	//----- nvinfo : EIATTR_KPARAM_INFO
	.align		4
.L_17:
        /*0048*/ 	.byte	0x04, 0x17
        /*004a*/ 	.short	(.L_19 - .L_18)
.L_18:
        /*004c*/ 	.word	0x00000000
        /*0050*/ 	.short	0x0000
        /*0052*/ 	.short	0x0000
        /*0054*/ 	.byte	0x00, 0xf4, 0x21, 0x00


	//----- nvinfo : EIATTR_SPARSE_MMA_MASK
	.align		4
.L_19:
        /*0058*/ 	.byte	0x03, 0x50
        /*005a*/ 	.short	0x0000


	//----- nvinfo : EIATTR_MAXREG_COUNT
	.align		4
        /*005c*/ 	.byte	0x03, 0x1b
        /*005e*/ 	.short	0x00ff


	//----- nvinfo : EIATTR_EXIT_INSTR_OFFSETS
	.align		4
        /*0060*/ 	.byte	0x04, 0x1c
        /*0062*/ 	.short	(.L_21 - .L_20)


	//   ....[0]....
.L_20:
        /*0064*/ 	.word	0x00000360


	//   ....[1]....
        /*0068*/ 	.word	0x00000380


	//----- nvinfo : EIATTR_REQNTID
	.align		4
.L_21:
        /*006c*/ 	.byte	0x04, 0x10
        /*006e*/ 	.short	(.L_23 - .L_22)
.L_22:
        /*0070*/ 	.word	0x00000080
        /*0074*/ 	.word	0x00000001
        /*0078*/ 	.word	0x00000001


	//----- nvinfo : EIATTR_CBANK_PARAM_SIZE
	.align		4
.L_23:
        /*007c*/ 	.byte	0x03, 0x19
        /*007e*/ 	.short	0x0024


	//----- nvinfo : EIATTR_PARAM_CBANK
	.align		4
        /*0080*/ 	.byte	0x04, 0x0a
        /*0082*/ 	.short	(.L_25 - .L_24)
	.align		4
.L_24:
        /*0084*/ 	.word	index@(.nv.constant0.triton_poi_fused_convolution_maximum_mul_pow_reciprocal_sub_3)
        /*0088*/ 	.short	0x0210
        /*008a*/ 	.short	0x0024


	//----- nvinfo : EIATTR_SW_WAR
	.align		4
.L_25:
        /*008c*/ 	.byte	0x04, 0x36
        /*008e*/ 	.short	(.L_27 - .L_26)
.L_26:
        /*0090*/ 	.word	0x00000008
.L_27:


//--------------------- .nv.callgraph             --------------------------
	.section	.nv.callgraph,"",@"SHT_CUDA_CALLGRAPH"
	.align	4
	.sectionentsize	8
	.align		4
        /*0000*/ 	.word	0x00000000
	.align		4
        /*0004*/ 	.word	0xffffffff
	.align		4
        /*0008*/ 	.word	0x00000000
	.align		4
        /*000c*/ 	.word	0xfffffffe
	.align		4
        /*0010*/ 	.word	0x00000000
	.align		4
        /*0014*/ 	.word	0xfffffffd
	.align		4
        /*0018*/ 	.word	0x00000000
	.align		4
        /*001c*/ 	.word	0xfffffffc


//--------------------- .text.triton_poi_fused_convolution_maximum_mul_pow_reciprocal_sub_3 --------------------------
	.section	.text.triton_poi_fused_convolution_maximum_mul_pow_reciprocal_sub_3,"ax",@progbits
	.align	128
        .global         triton_poi_fused_convolution_maximum_mul_pow_reciprocal_sub_3
        .type           triton_poi_fused_convolution_maximum_mul_pow_reciprocal_sub_3,@function
        .size           triton_poi_fused_convolution_maximum_mul_pow_reciprocal_sub_3,(.L_x_1 - triton_poi_fused_convolution_maximum_mul_pow_reciprocal_sub_3)
        .other          triton_poi_fused_convolution_maximum_mul_pow_reciprocal_sub_3,@"STO_CUDA_ENTRY STV_DEFAULT"
triton_poi_fused_convolution_maximum_mul_pow_reciprocal_sub_3:
.text.triton_poi_fused_convolution_maximum_mul_pow_reciprocal_sub_3:
[----:B------:R-:W0:Y:S02]  /*0000*/  LDC R1, c[0x0][0x28] ;  /* 0x00000a00ff017b82 */ /* 0x000e240000000800 */
[----:B------:R-:W1:Y:S01]  /*0010*/  S2R R0, SR_TID.X ;  /* 0x0000000000007919 */ /* 0x000e620000002100 */
[----:B------:R-:W2:Y:S01]  /*0020*/  LDC.64 R8, c[0x0][0x218] ;  /* 0x00008600ff087b82 */ /* 0x000ea20000000a00 */
[----:B------:R-:W-:Y:S02]  /*0030*/  CS2R R6, SRZ ;  /* 0x0000000000067805 */ /* 0x000fe4000001ff00 */
[----:B------:R-:W-:Y:S01]  /*0040*/  CS2R R12, SRZ ;  /* 0x00000000000c7805 */ /* 0x000fe2000001ff00 */
[----:B------:R-:W3:Y:S01]  /*0050*/  S2R R5, SR_CTAID.X ;  /* 0x0000000000057919 */ /* 0x000ee20000002500 */
[----:B------:R-:W-:-:S03]  /*0060*/  ULDC.64 UR4, c[0x0][0x208] ;  /* 0x0000820000047ab9 */ /* 0x000fc60000000a00 */
[----:B------:R-:W4:Y:S01]  /*0070*/  LDC.64 R10, c[0x0][0x220] ;  /* 0x00008800ff0a7b82 */ /* 0x000f220000000a00 */
[----:B-1----:R-:W-:Y:S01]  /*0080*/  IMAD.SHL.U32 R0, R0, 0x2, RZ ;  /* 0x0000000200007824 */ /* 0x002fe200078e00ff */
[----:B---3--:R-:W-:-:S04]  /*0090*/  SHF.R.S32.HI R3, RZ, 0x17, R5 ;  /* 0x00000017ff037819 */ /* 0x008fc80000011405 */
[----:B------:R-:W-:Y:S02]  /*00a0*/  LOP3.LUT R0, R0, 0xfe, RZ, 0xc0, !PT ;  /* 0x000000fe00007812 */ /* 0x000fe400078ec0ff */
[----:B------:R-:W-:-:S03]  /*00b0*/  SGXT R3, R3, 0x1 ;  /* 0x000000010303781a */ /* 0x000fc60000000200 */
[----:B------:R-:W-:-:S05]  /*00c0*/  IMAD R0, R5, 0x100, R0 ;  /* 0x0000010005007824 */ /* 0x000fca00078e0200 */
[----:B------:R-:W-:Y:S02]  /*00d0*/  LEA.HI R4, R3, R0, RZ, 0x4 ;  /* 0x0000000003047211 */ /* 0x000fe400078f20ff */
[----:B------:R-:W1:Y:S01]  /*00e0*/  LDC.64 R2, c[0x0][0x210] ;  /* 0x00008400ff027b82 */ /* 0x000e620000000a00 */
[----:B------:R-:W-:Y:S02]  /*00f0*/  ISETP.GE.AND P4, PT, R0, 0x100, PT ;  /* 0x000001000000780c */ /* 0x000fe40003f86270 */
[----:B------:R-:W-:-:S04]  /*0100*/  SHF.R.S32.HI R4, RZ, 0x4, R4 ;  /* 0x00000004ff047819 */ /* 0x000fc80000011404 */
[----:B------:R-:W-:-:S04]  /*0110*/  LEA.HI R5, R4, R4, RZ, 0x2 ;  /* 0x0000000404057211 */ /* 0x000fc800078f10ff */
[----:B------:R-:W-:-:S04]  /*0120*/  LOP3.LUT R5, R5, 0xfffffffc, RZ, 0xc0, !PT ;  /* 0xfffffffc05057812 */ /* 0x000fc800078ec0ff */
[----:B------:R-:W-:-:S05]  /*0130*/  IADD3 R5, R4, -R5, RZ ;  /* 0x8000000504057210 */ /* 0x000fca0007ffe0ff */
[----:B--2---:R-:W-:-:S04]  /*0140*/  IMAD.WIDE R8, R5, 0x4, R8 ;  /* 0x0000000405087825 */ /* 0x004fc800078e0208 */
[C---:B-1----:R-:W-:Y:S01]  /*0150*/  IMAD.WIDE R2, R0.reuse, 0x4, R2 ;  /* 0x0000000400027825 */ /* 0x042fe200078e0202 */
[----:B------:R-:W2:Y:S04]  /*0160*/  @!P4 LDG.E.EL R13, desc[UR4][R8.64] ;  /* 0x00000004080dc981 */ /* 0x000ea8000c2e1900 */
[----:B------:R-:W2:Y:S04]  /*0170*/  @!P4 LDG.E.64 R6, desc[UR4][R2.64] ;  /* 0x000000040206c981 */ /* 0x000ea8000c1e1b00 */
[----:B------:R-:W3:Y:S01]  /*0180*/  @!P4 LDG.E.EL R12, desc[UR4][R8.64] ;  /* 0x00000004080cc981 */ /* 0x000ee2000c2e1900 */
[----:B------:R-:W-:Y:S01]  /*0190*/  CS2R R4, SRZ ;  /* 0x0000000000047805 */ /* 0x000fe2000001ff00 */
[----:B----4-:R-:W-:-:S05]  /*01a0*/  IMAD.WIDE R10, R0, 0x4, R10 ;  /* 0x00000004000a7825 */ /* 0x010fca00078e020a */
[----:B------:R1:W4:Y:S01]  /*01b0*/  @!P4 LDG.E.64 R4, desc[UR4][R10.64] ;  /* 0x000000040a04c981 */ /* 0x000322000c1e1b00 */
[----:B------:R-:W-:Y:S02]  /*01c0*/  IMAD.MOV.U32 R15, RZ, RZ, 0x3e800000 ;  /* 0x3e800000ff0f7424 */ /* 0x000fe400078e00ff */
[----:B--2---:R-:W-:Y:S01]  /*01d0*/  FADD R6, R13, R6 ;  /* 0x000000060d067221 */ /* 0x004fe20000000000 */
[----:B---3--:R-:W-:-:S04]  /*01e0*/  FADD R7, R12, R7 ;  /* 0x000000070c077221 */ /* 0x008fc80000000000 */
[C---:B------:R-:W-:Y:S01]  /*01f0*/  FSETP.GEU.AND P2, PT, |R6|.reuse, 1.175494350822287508e-38, PT ;  /* 0x008000000600780b */ /* 0x040fe20003f4e200 */
[C---:B------:R-:W-:Y:S01]  /*0200*/  FMUL R13, R6.reuse, 0.25 ;  /* 0x3e800000060d7820 */ /* 0x040fe20000400000 */
[C---:B------:R-:W-:Y:S01]  /*0210*/  FSETP.GEU.AND P3, PT, |R7|.reuse, 1.175494350822287508e-38, PT ;  /* 0x008000000700780b */ /* 0x040fe20003f6e200 */
[C---:B------:R-:W-:Y:S01]  /*0220*/  FMUL R8, R7.reuse, 0.25 ;  /* 0x3e80000007087820 */ /* 0x040fe20000400000 */
[----:B------:R-:W-:Y:S02]  /*0230*/  FSETP.GT.AND P0, PT, |R6|, 8.50705917302346158658e+37, PT ;  /* 0x7e8000000600780b */ /* 0x000fe40003f04200 */
[----:B------:R-:W-:Y:S02]  /*0240*/  FSETP.GT.AND P1, PT, |R7|, 8.50705917302346158658e+37, PT ;  /* 0x7e8000000700780b */ /* 0x000fe40003f24200 */
[----:B------:R-:W-:Y:S02]  /*0250*/  FSEL R13, R13, R6, P0 ;  /* 0x000000060d0d7208 */ /* 0x000fe40000000000 */
[----:B------:R-:W-:-:S02]  /*0260*/  FSEL R12, R8, R7, P1 ;  /* 0x00000007080c7208 */ /* 0x000fc40000800000 */
[----:B------:R-:W2:Y:S01]  /*0270*/  LDC.64 R8, c[0x0][0x228] ;  /* 0x00008a00ff087b82 */ /* 0x000ea20000000a00 */
[----:B------:R-:W-:Y:S02]  /*0280*/  @!P2 FMUL R13, R13, 16777216 ;  /* 0x4b8000000d0da820 */ /* 0x000fe40000400000 */
[----:B------:R-:W-:-:S04]  /*0290*/  @!P3 FMUL R12, R12, 16777216 ;  /* 0x4b8000000c0cb820 */ /* 0x000fc80000400000 */
[----:B------:R-:W3:Y:S01]  /*02a0*/  MUFU.RCP R13, R13 ;  /* 0x0000000d000d7308 */ /* 0x000ee20000001000 */
[----:B-1----:R-:W-:-:S07]  /*02b0*/  FSEL R10, R15, 1, P0 ;  /* 0x3f8000000f0a7808 */ /* 0x002fce0000000000 */
[----:B------:R-:W1:Y:S01]  /*02c0*/  MUFU.RCP R12, R12 ;  /* 0x0000000c000c7308 */ /* 0x000e620000001000 */
[----:B------:R-:W-:Y:S01]  /*02d0*/  FSEL R15, R15, 1, P1 ;  /* 0x3f8000000f0f7808 */ /* 0x000fe20000800000 */
[----:B------:R-:W-:-:S04]  /*02e0*/  @!P2 FMUL R10, R10, 16777216 ;  /* 0x4b8000000a0aa820 */ /* 0x000fc80000400000 */
[----:B------:R-:W-:Y:S01]  /*02f0*/  @!P3 FMUL R15, R15, 16777216 ;  /* 0x4b8000000f0fb820 */ /* 0x000fe20000400000 */
[----:B---3--:R-:W-:Y:S01]  /*0300*/  FMUL R11, R13, R10 ;  /* 0x0000000a0d0b7220 */ /* 0x008fe20000400000 */
[----:B------:R3:W-:Y:S03]  /*0310*/  @!P4 STG.E.64 desc[UR4][R2.64], R6 ;  /* 0x000000060200c986 */ /* 0x0007e6000c101b04 */
[----:B----4-:R-:W-:Y:S01]  /*0320*/  FMUL R14, R11, R4 ;  /* 0x000000040b0e7220 */ /* 0x010fe20000400000 */
[----:B-1----:R-:W-:-:S04]  /*0330*/  FMUL R10, R12, R15 ;  /* 0x0000000f0c0a7220 */ /* 0x002fc80000400000 */
[----:B------:R-:W-:Y:S01]  /*0340*/  FMUL R15, R10, R5 ;  /* 0x000000050a0f7220 */ /* 0x000fe20000400000 */
[----:B--2---:R-:W-:Y:S01]  /*0350*/  IMAD.WIDE R4, R0, 0x4, R8 ;  /* 0x0000000400047825 */ /* 0x004fe200078e0208 */
[----:B------:R-:W-:Y:S06]  /*0360*/  @P4 EXIT ;  /* 0x000000000000494d */ /* 0x000fec0003800000 */
[----:B------:R-:W-:Y:S01]  /*0370*/  STG.E.64 desc[UR4][R4.64], R14 ;  /* 0x0000000e04007986 */ /* 0x000fe2000c101b04 */
[----:B------:R-:W-:Y:S05]  /*0380*/  EXIT ;  /* 0x000000000000794d */ /* 0x000fea0003800000 */
.L_x_0:
[----:B------:R-:W-:-:S00]  /*0390*/  BRA `(.L_x_0) ;  /* 0xfffffffc00fc7947 */ /* 0x000fc0000383ffff */
[----:B------:R-:W-:-:S00]  /*03a0*/  NOP ;  /* 0x0000000000007918 */ /* 0x000fc00000000000 */
        /* <DEDUP_REMOVED lines=13> */
.L_x_1:


//--------------------- .nv.constant0.triton_poi_fused_convolution_maximum_mul_pow_reciprocal_sub_3 --------------------------
	.section	.nv.constant0.triton_poi_fused_convolution_maximum_mul_pow_reciprocal_sub_3,"a",@progbits
	.sectionflags	@""
	.align	4
.nv.constant0.triton_poi_fused_convolution_maximum_mul_pow_reciprocal_sub_3:
	.zero		564
